//
// Generated by NVIDIA NVVM Compiler
//
// Compiler Build ID: CL-36424714
// Cuda compilation tools, release 13.0, V13.0.88
// Based on NVVM 20.0.0
//

.version 9.0
.target sm_100
.address_size 64

	// .globl	reshape_and_cache_bf16

.visible .entry reshape_and_cache_bf16(
	.param .u64 .ptr .align 1 reshape_and_cache_bf16_param_0,
	.param .u64 .ptr .align 1 reshape_and_cache_bf16_param_1,
	.param .u64 .ptr .align 1 reshape_and_cache_bf16_param_2,
	.param .u64 .ptr .align 1 reshape_and_cache_bf16_param_3,
	.param .u64 .ptr .align 1 reshape_and_cache_bf16_param_4,
	.param .u32 reshape_and_cache_bf16_param_5,
	.param .u32 reshape_and_cache_bf16_param_6,
	.param .u32 reshape_and_cache_bf16_param_7
)
{
	.reg .pred 	%p<4>;
	.reg .b16 	%rs<3>;
	.reg .b32 	%r<19>;
	.reg .b64 	%rd<26>;

	ld.param.u64 	%rd7, [reshape_and_cache_bf16_param_0];
	ld.param.u64 	%rd8, [reshape_and_cache_bf16_param_1];
	ld.param.u64 	%rd9, [reshape_and_cache_bf16_param_2];
	ld.param.u64 	%rd10, [reshape_and_cache_bf16_param_3];
	ld.param.u64 	%rd11, [reshape_and_cache_bf16_param_4];
	ld.param.u32 	%r10, [reshape_and_cache_bf16_param_5];
	ld.param.u32 	%r11, [reshape_and_cache_bf16_param_6];
	ld.param.u32 	%r12, [reshape_and_cache_bf16_param_7];
	cvta.to.global.u64 	%rd12, %rd11;
	mov.u32 	%r1, %ctaid.x;
	mul.wide.u32 	%rd13, %r1, 4;
	add.s64 	%rd14, %rd12, %rd13;
	ld.global.nc.u32 	%r2, [%rd14];
	setp.lt.s32 	%p1, %r2, 0;
	@%p1 bra 	$L__BB0_4;
	div.s32 	%r13, %r2, %r12;
	mul.lo.s32 	%r14, %r13, %r12;
	sub.s32 	%r3, %r2, %r14;
	mul.lo.s32 	%r4, %r11, %r10;
	mul.lo.s32 	%r15, %r4, %r1;
	cvt.s64.s32 	%rd1, %r15;
	mul.lo.s32 	%r16, %r12, %r4;
	mul.lo.s32 	%r5, %r16, %r13;
	mov.u32 	%r18, %tid.x;
	setp.ge.s32 	%p2, %r18, %r4;
	@%p2 bra 	$L__BB0_4;
	mov.u32 	%r7, %ntid.x;
	cvta.to.global.u64 	%rd2, %rd7;
	cvta.to.global.u64 	%rd3, %rd9;
	cvta.to.global.u64 	%rd4, %rd8;
	cvta.to.global.u64 	%rd5, %rd10;
	mul.lo.s32 	%r17, %r3, %r4;
	cvt.s64.s32 	%rd15, %r17;
	cvt.s64.s32 	%rd16, %r5;
	add.s64 	%rd6, %rd15, %rd16;
$L__BB0_3:
	cvt.s64.s32 	%rd17, %r18;
	add.s64 	%rd18, %rd6, %rd17;
	shl.b64 	%rd19, %rd18, 1;
	add.s64 	%rd20, %rd3, %rd19;
	add.s64 	%rd21, %rd17, %rd1;
	shl.b64 	%rd22, %rd21, 1;
	add.s64 	%rd23, %rd2, %rd22;
	ld.global.nc.u16 	%rs1, [%rd23];
	st.global.u16 	[%rd20], %rs1;
	add.s64 	%rd24, %rd5, %rd19;
	add.s64 	%rd25, %rd4, %rd22;
	ld.global.nc.u16 	%rs2, [%rd25];
	st.global.u16 	[%rd24], %rs2;
	add.s32 	%r18, %r18, %r7;
	setp.lt.s32 	%p3, %r18, %r4;
	@%p3 bra 	$L__BB0_3;
$L__BB0_4:
	ret;

}
	// .globl	reshape_and_cache_fp16
.visible .entry reshape_and_cache_fp16(
	.param .u64 .ptr .align 1 reshape_and_cache_fp16_param_0,
	.param .u64 .ptr .align 1 reshape_and_cache_fp16_param_1,
	.param .u64 .ptr .align 1 reshape_and_cache_fp16_param_2,
	.param .u64 .ptr .align 1 reshape_and_cache_fp16_param_3,
	.param .u64 .ptr .align 1 reshape_and_cache_fp16_param_4,
	.param .u32 reshape_and_cache_fp16_param_5,
	.param .u32 reshape_and_cache_fp16_param_6,
	.param .u32 reshape_and_cache_fp16_param_7
)
{
	.reg .pred 	%p<4>;
	.reg .b16 	%rs<3>;
	.reg .b32 	%r<19>;
	.reg .b64 	%rd<26>;

	ld.param.u64 	%rd7, [reshape_and_cache_fp16_param_0];
	ld.param.u64 	%rd8, [reshape_and_cache_fp16_param_1];
	ld.param.u64 	%rd9, [reshape_and_cache_fp16_param_2];
	ld.param.u64 	%rd10, [reshape_and_cache_fp16_param_3];
	ld.param.u64 	%rd11, [reshape_and_cache_fp16_param_4];
	ld.param.u32 	%r10, [reshape_and_cache_fp16_param_5];
	ld.param.u32 	%r11, [reshape_and_cache_fp16_param_6];
	ld.param.u32 	%r12, [reshape_and_cache_fp16_param_7];
	cvta.to.global.u64 	%rd12, %rd11;
	mov.u32 	%r1, %ctaid.x;
	mul.wide.u32 	%rd13, %r1, 4;
	add.s64 	%rd14, %rd12, %rd13;
	ld.global.nc.u32 	%r2, [%rd14];
	setp.lt.s32 	%p1, %r2, 0;
	@%p1 bra 	$L__BB1_4;
	div.s32 	%r13, %r2, %r12;
	mul.lo.s32 	%r14, %r13, %r12;
	sub.s32 	%r3, %r2, %r14;
	mul.lo.s32 	%r4, %r11, %r10;
	mul.lo.s32 	%r15, %r12, %r4;
	mul.lo.s32 	%r16, %r4, %r1;
	cvt.s64.s32 	%rd1, %r16;
	mul.lo.s32 	%r5, %r15, %r13;
	mov.u32 	%r18, %tid.x;
	setp.ge.s32 	%p2, %r18, %r4;
	@%p2 bra 	$L__BB1_4;
	mov.u32 	%r7, %ntid.x;
	cvta.to.global.u64 	%rd2, %rd7;
	cvta.to.global.u64 	%rd3, %rd9;
	cvta.to.global.u64 	%rd4, %rd8;
	cvta.to.global.u64 	%rd5, %rd10;
	mul.lo.s32 	%r17, %r3, %r4;
	cvt.s64.s32 	%rd15, %r17;
	cvt.s64.s32 	%rd16, %r5;
	add.s64 	%rd6, %rd15, %rd16;
$L__BB1_3:
	cvt.s64.s32 	%rd17, %r18;
	add.s64 	%rd18, %rd6, %rd17;
	shl.b64 	%rd19, %rd18, 1;
	add.s64 	%rd20, %rd3, %rd19;
	add.s64 	%rd21, %rd17, %rd1;
	shl.b64 	%rd22, %rd21, 1;
	add.s64 	%rd23, %rd2, %rd22;
	ld.global.nc.u16 	%rs1, [%rd23];
	st.global.u16 	[%rd20], %rs1;
	add.s64 	%rd24, %rd5, %rd19;
	add.s64 	%rd25, %rd4, %rd22;
	ld.global.nc.u16 	%rs2, [%rd25];
	st.global.u16 	[%rd24], %rs2;
	add.s32 	%r18, %r18, %r7;
	setp.lt.s32 	%p3, %r18, %r4;
	@%p3 bra 	$L__BB1_3;
$L__BB1_4:
	ret;

}
	// .globl	reshape_and_cache_hnd_bf16
.visible .entry reshape_and_cache_hnd_bf16(
	.param .u64 .ptr .align 1 reshape_and_cache_hnd_bf16_param_0,
	.param .u64 .ptr .align 1 reshape_and_cache_hnd_bf16_param_1,
	.param .u64 .ptr .align 1 reshape_and_cache_hnd_bf16_param_2,
	.param .u64 .ptr .align 1 reshape_and_cache_hnd_bf16_param_3,
	.param .u64 .ptr .align 1 reshape_and_cache_hnd_bf16_param_4,
	.param .u32 reshape_and_cache_hnd_bf16_param_5,
	.param .u32 reshape_and_cache_hnd_bf16_param_6,
	.param .u32 reshape_and_cache_hnd_bf16_param_7
)
{
	.reg .pred 	%p<4>;
	.reg .b16 	%rs<3>;
	.reg .b32 	%r<25>;
	.reg .b64 	%rd<19>;

	ld.param.u64 	%rd5, [reshape_and_cache_hnd_bf16_param_0];
	ld.param.u64 	%rd6, [reshape_and_cache_hnd_bf16_param_1];
	ld.param.u64 	%rd7, [reshape_and_cache_hnd_bf16_param_2];
	ld.param.u64 	%rd8, [reshape_and_cache_hnd_bf16_param_3];
	ld.param.u64 	%rd9, [reshape_and_cache_hnd_bf16_param_4];
	ld.param.u32 	%r13, [reshape_and_cache_hnd_bf16_param_5];
	ld.param.u32 	%r14, [reshape_and_cache_hnd_bf16_param_6];
	ld.param.u32 	%r15, [reshape_and_cache_hnd_bf16_param_7];
	cvta.to.global.u64 	%rd10, %rd9;
	mov.u32 	%r1, %ctaid.x;
	mul.wide.u32 	%rd11, %r1, 4;
	add.s64 	%rd12, %rd10, %rd11;
	ld.global.nc.u32 	%r2, [%rd12];
	setp.lt.s32 	%p1, %r2, 0;
	@%p1 bra 	$L__BB2_4;
	div.s32 	%r16, %r2, %r15;
	mul.lo.s32 	%r17, %r16, %r15;
	sub.s32 	%r3, %r2, %r17;
	mul.lo.s32 	%r4, %r13, %r1;
	mul.lo.s32 	%r5, %r15, %r14;
	mul.lo.s32 	%r6, %r16, %r13;
	mov.u32 	%r24, %tid.x;
	setp.ge.s32 	%p2, %r24, %r14;
	@%p2 bra 	$L__BB2_4;
	mov.u32 	%r18, %ctaid.y;
	add.s32 	%r19, %r6, %r18;
	mul.lo.s32 	%r20, %r5, %r19;
	mad.lo.s32 	%r8, %r3, %r14, %r20;
	add.s32 	%r21, %r4, %r18;
	mul.lo.s32 	%r9, %r21, %r14;
	mov.u32 	%r10, %ntid.x;
	cvta.to.global.u64 	%rd1, %rd5;
	cvta.to.global.u64 	%rd2, %rd7;
	cvta.to.global.u64 	%rd3, %rd6;
	cvta.to.global.u64 	%rd4, %rd8;
$L__BB2_3:
	add.s32 	%r22, %r24, %r8;
	mul.wide.s32 	%rd13, %r22, 2;
	add.s64 	%rd14, %rd2, %rd13;
	add.s32 	%r23, %r9, %r24;
	mul.wide.s32 	%rd15, %r23, 2;
	add.s64 	%rd16, %rd1, %rd15;
	ld.global.nc.u16 	%rs1, [%rd16];
	st.global.u16 	[%rd14], %rs1;
	add.s64 	%rd17, %rd4, %rd13;
	add.s64 	%rd18, %rd3, %rd15;
	ld.global.nc.u16 	%rs2, [%rd18];
	st.global.u16 	[%rd17], %rs2;
	add.s32 	%r24, %r24, %r10;
	setp.lt.s32 	%p3, %r24, %r14;
	@%p3 bra 	$L__BB2_3;
$L__BB2_4:
	ret;

}
	// .globl	reshape_and_cache_hnd_fp16
.visible .entry reshape_and_cache_hnd_fp16(
	.param .u64 .ptr .align 1 reshape_and_cache_hnd_fp16_param_0,
	.param .u64 .ptr .align 1 reshape_and_cache_hnd_fp16_param_1,
	.param .u64 .ptr .align 1 reshape_and_cache_hnd_fp16_param_2,
	.param .u64 .ptr .align 1 reshape_and_cache_hnd_fp16_param_3,
	.param .u64 .ptr .align 1 reshape_and_cache_hnd_fp16_param_4,
	.param .u32 reshape_and_cache_hnd_fp16_param_5,
	.param .u32 reshape_and_cache_hnd_fp16_param_6,
	.param .u32 reshape_and_cache_hnd_fp16_param_7
)
{
	.reg .pred 	%p<4>;
	.reg .b16 	%rs<3>;
	.reg .b32 	%r<25>;
	.reg .b64 	%rd<19>;

	ld.param.u64 	%rd5, [reshape_and_cache_hnd_fp16_param_0];
	ld.param.u64 	%rd6, [reshape_and_cache_hnd_fp16_param_1];
	ld.param.u64 	%rd7, [reshape_and_cache_hnd_fp16_param_2];
	ld.param.u64 	%rd8, [reshape_and_cache_hnd_fp16_param_3];
	ld.param.u64 	%rd9, [reshape_and_cache_hnd_fp16_param_4];
	ld.param.u32 	%r13, [reshape_and_cache_hnd_fp16_param_5];
	ld.param.u32 	%r14, [reshape_and_cache_hnd_fp16_param_6];
	ld.param.u32 	%r15, [reshape_and_cache_hnd_fp16_param_7];
	cvta.to.global.u64 	%rd10, %rd9;
	mov.u32 	%r1, %ctaid.x;
	mul.wide.u32 	%rd11, %r1, 4;
	add.s64 	%rd12, %rd10, %rd11;
	ld.global.nc.u32 	%r2, [%rd12];
	setp.lt.s32 	%p1, %r2, 0;
	@%p1 bra 	$L__BB3_4;
	div.s32 	%r16, %r2, %r15;
	mul.lo.s32 	%r17, %r16, %r15;
	sub.s32 	%r3, %r2, %r17;
	mul.lo.s32 	%r4, %r13, %r1;
	mul.lo.s32 	%r5, %r15, %r14;
	mul.lo.s32 	%r6, %r16, %r13;
	mov.u32 	%r24, %tid.x;
	setp.ge.s32 	%p2, %r24, %r14;
	@%p2 bra 	$L__BB3_4;
	mov.u32 	%r18, %ctaid.y;
	add.s32 	%r19, %r6, %r18;
	mul.lo.s32 	%r20, %r5, %r19;
	mad.lo.s32 	%r8, %r3, %r14, %r20;
	add.s32 	%r21, %r4, %r18;
	mul.lo.s32 	%r9, %r21, %r14;
	mov.u32 	%r10, %ntid.x;
	cvta.to.global.u64 	%rd1, %rd5;
	cvta.to.global.u64 	%rd2, %rd7;
	cvta.to.global.u64 	%rd3, %rd6;
	cvta.to.global.u64 	%rd4, %rd8;
$L__BB3_3:
	add.s32 	%r22, %r24, %r8;
	mul.wide.s32 	%rd13, %r22, 2;
	add.s64 	%rd14, %rd2, %rd13;
	add.s32 	%r23, %r9, %r24;
	mul.wide.s32 	%rd15, %r23, 2;
	add.s64 	%rd16, %rd1, %rd15;
	ld.global.nc.u16 	%rs1, [%rd16];
	st.global.u16 	[%rd14], %rs1;
	add.s64 	%rd17, %rd4, %rd13;
	add.s64 	%rd18, %rd3, %rd15;
	ld.global.nc.u16 	%rs2, [%rd18];
	st.global.u16 	[%rd17], %rs2;
	add.s32 	%r24, %r24, %r10;
	setp.lt.s32 	%p3, %r24, %r14;
	@%p3 bra 	$L__BB3_3;
$L__BB3_4:
	ret;

}
	// .globl	copy_blocks_bf16
.visible .entry copy_blocks_bf16(
	.param .u64 .ptr .align 1 copy_blocks_bf16_param_0,
	.param .u64 .ptr .align 1 copy_blocks_bf16_param_1,
	.param .u64 .ptr .align 1 copy_blocks_bf16_param_2,
	.param .u32 copy_blocks_bf16_param_3
)
{
	.reg .pred 	%p<4>;
	.reg .b16 	%rs<3>;
	.reg .b32 	%r<20>;
	.reg .b64 	%rd<17>;

	ld.param.u64 	%rd3, [copy_blocks_bf16_param_0];
	ld.param.u64 	%rd4, [copy_blocks_bf16_param_1];
	ld.param.u64 	%rd5, [copy_blocks_bf16_param_2];
	ld.param.u32 	%r9, [copy_blocks_bf16_param_3];
	cvta.to.global.u64 	%rd6, %rd5;
	mov.u32 	%r10, %ctaid.x;
	shl.b32 	%r11, %r10, 1;
	mul.wide.u32 	%rd7, %r11, 4;
	add.s64 	%rd8, %rd6, %rd7;
	ld.global.nc.u32 	%r12, [%rd8];
	ld.global.nc.u32 	%r13, [%rd8+4];
	mul.lo.s32 	%r1, %r12, %r9;
	mul.lo.s32 	%r2, %r13, %r9;
	mov.u32 	%r19, %tid.x;
	setp.ge.s32 	%p1, %r19, %r9;
	@%p1 bra 	$L__BB4_5;
	cvta.to.global.u64 	%rd1, %rd3;
	mov.u32 	%r4, %ntid.x;
	mov.u32 	%r18, %r19;
$L__BB4_2:
	add.s32 	%r14, %r18, %r2;
	mul.wide.s32 	%rd9, %r14, 2;
	add.s64 	%rd10, %rd1, %rd9;
	add.s32 	%r15, %r18, %r1;
	mul.wide.s32 	%rd11, %r15, 2;
	add.s64 	%rd12, %rd1, %rd11;
	ld.global.u16 	%rs1, [%rd12];
	st.global.u16 	[%rd10], %rs1;
	add.s32 	%r18, %r18, %r4;
	setp.lt.s32 	%p2, %r18, %r9;
	@%p2 bra 	$L__BB4_2;
	cvta.to.global.u64 	%rd2, %rd4;
$L__BB4_4:
	add.s32 	%r16, %r19, %r2;
	mul.wide.s32 	%rd13, %r16, 2;
	add.s64 	%rd14, %rd2, %rd13;
	add.s32 	%r17, %r19, %r1;
	mul.wide.s32 	%rd15, %r17, 2;
	add.s64 	%rd16, %rd2, %rd15;
	ld.global.u16 	%rs2, [%rd16];
	st.global.u16 	[%rd14], %rs2;
	add.s32 	%r19, %r19, %r4;
	setp.lt.s32 	%p3, %r19, %r9;
	@%p3 bra 	$L__BB4_4;
$L__BB4_5:
	ret;

}


// ===== COMPILED SASS (sm_100) =====

	.target	sm_100

	.elftype	@"ET_EXEC"


//--------------------- .note.nv.tkinfo           --------------------------
	.section	.note.nv.tkinfo,"",@"SHT_NOTE"
	.sectionflags	@"SHF_NOTE_NV_TKINFO"
	.tkinfo
        /*0018*/ 	.word	0x00000002
        /*0030*/ 	.string	""
        /*0030*/ 	.string	"ptxas"
        /*0030*/ 	.string	"Cuda compilation tools, release 13.0, V13.0.88"
        /*0030*/ 	.string	"Build cuda_13.0.r13.0/compiler.36424714_0"
        /*0030*/ 	.string	"-arch sm_100 -m 64 "



//--------------------- .note.nv.cuinfo           --------------------------
	.section	.note.nv.cuinfo,"",@"SHT_NOTE"
	.sectionflags	@"SHF_NOTE_NV_CUINFO"
        /*0018*/ 	.short	0x0002
        /*001a*/ 	.short	0x0064
        /*001c*/ 	.short	0x0082
	.zero		2


//--------------------- .nv.info                  --------------------------
	.section	.nv.info,"",@"SHT_CUDA_INFO"
	.align	4


	//----- nvinfo : EIATTR_REGCOUNT
	.align		4
        /*0000*/ 	.byte	0x04, 0x2f
        /*0002*/ 	.short	(.L_1 - .L_0)
	.align		4
.L_0:
        /*0004*/ 	.word	index@(reshape_and_cache_bf16)
        /*0008*/ 	.word	0x0000000f


	//----- nvinfo : EIATTR_FRAME_SIZE
	.align		4
.L_1:
        /*000c*/ 	.byte	0x04, 0x11
        /*000e*/ 	.short	(.L_3 - .L_2)
	.align		4
.L_2:
        /*0010*/ 	.word	index@(reshape_and_cache_bf16)
        /*0014*/ 	.word	0x00000000


	//----- nvinfo : EIATTR_REGCOUNT
	.align		4
.L_3:
        /*0018*/ 	.byte	0x04, 0x2f
        /*001a*/ 	.short	(.L_5 - .L_4)
	.align		4
.L_4:
        /*001c*/ 	.word	index@(reshape_and_cache_fp16)
        /*0020*/ 	.word	0x0000000f


	//----- nvinfo : EIATTR_FRAME_SIZE
	.align		4
.L_5:
        /*0024*/ 	.byte	0x04, 0x11
        /*0026*/ 	.short	(.L_7 - .L_6)
	.align		4
.L_6:
        /*0028*/ 	.word	index@(reshape_and_cache_fp16)
        /*002c*/ 	.word	0x00000000


	//----- nvinfo : EIATTR_REGCOUNT
	.align		4
.L_7:
        /*0030*/ 	.byte	0x04, 0x2f
        /*0032*/ 	.short	(.L_9 - .L_8)
	.align		4
.L_8:
        /*0034*/ 	.word	index@(reshape_and_cache_hnd_bf16)
        /*0038*/ 	.word	0x00000018


	//----- nvinfo : EIATTR_FRAME_SIZE
	.align		4
.L_9:
        /*003c*/ 	.byte	0x04, 0x11
        /*003e*/ 	.short	(.L_11 - .L_10)
	.align		4
.L_10:
        /*0040*/ 	.word	index@(reshape_and_cache_hnd_bf16)
        /*0044*/ 	.word	0x00000000


	//----- nvinfo : EIATTR_REGCOUNT
	.align		4
.L_11:
        /*0048*/ 	.byte	0x04, 0x2f
        /*004a*/ 	.short	(.L_13 - .L_12)
	.align		4
.L_12:
        /*004c*/ 	.word	index@(reshape_and_cache_hnd_fp16)
        /*0050*/ 	.word	0x00000018


	//----- nvinfo : EIATTR_FRAME_SIZE
	.align		4
.L_13:
        /*0054*/ 	.byte	0x04, 0x11
        /*0056*/ 	.short	(.L_15 - .L_14)
	.align		4
.L_14:
        /*0058*/ 	.word	index@(reshape_and_cache_hnd_fp16)
        /*005c*/ 	.word	0x00000000


	//----- nvinfo : EIATTR_REGCOUNT
	.align		4
.L_15:
        /*0060*/ 	.byte	0x04, 0x2f
        /*0062*/ 	.short	(.L_17 - .L_16)
	.align		4
.L_16:
        /*0064*/ 	.word	index@(copy_blocks_bf16)
        /*0068*/ 	.word	0x00000010


	//----- nvinfo : EIATTR_FRAME_SIZE
	.align		4
.L_17:
        /*006c*/ 	.byte	0x04, 0x11
        /*006e*/ 	.short	(.L_19 - .L_18)
	.align		4
.L_18:
        /*0070*/ 	.word	index@(copy_blocks_bf16)
        /*0074*/ 	.word	0x00000000


	//----- nvinfo : EIATTR_MIN_STACK_SIZE
	.align		4
.L_19:
        /*0078*/ 	.byte	0x04, 0x12
        /*007a*/ 	.short	(.L_21 - .L_20)
	.align		4
.L_20:
        /*007c*/ 	.word	index@(copy_blocks_bf16)
        /*0080*/ 	.word	0x00000000


	//----- nvinfo : EIATTR_MIN_STACK_SIZE
	.align		4
.L_21:
        /*0084*/ 	.byte	0x04, 0x12
        /*0086*/ 	.short	(.L_23 - .L_22)
	.align		4
.L_22:
        /*0088*/ 	.word	index@(reshape_and_cache_hnd_fp16)
        /*008c*/ 	.word	0x00000000


	//----- nvinfo : EIATTR_MIN_STACK_SIZE
	.align		4
.L_23:
        /*0090*/ 	.byte	0x04, 0x12
        /*0092*/ 	.short	(.L_25 - .L_24)
	.align		4
.L_24:
        /*0094*/ 	.word	index@(reshape_and_cache_hnd_bf16)
        /*0098*/ 	.word	0x00000000


	//----- nvinfo : EIATTR_MIN_STACK_SIZE
	.align		4
.L_25:
        /*009c*/ 	.byte	0x04, 0x12
        /*009e*/ 	.short	(.L_27 - .L_26)
	.align		4
.L_26:
        /*00a0*/ 	.word	index@(reshape_and_cache_fp16)
        /*00a4*/ 	.word	0x00000000


	//----- nvinfo : EIATTR_MIN_STACK_SIZE
	.align		4
.L_27:
        /*00a8*/ 	.byte	0x04, 0x12
        /*00aa*/ 	.short	(.L_29 - .L_28)
	.align		4
.L_28:
        /*00ac*/ 	.word	index@(reshape_and_cache_bf16)
        /*00b0*/ 	.word	0x00000000
.L_29:


//--------------------- .nv.compat                --------------------------
	.section	.nv.compat,"",@"SHT_CUDA_COMPAT_INFO"
	.align	4
        /*0000*/ 	.byte	0x02, 0x09, 0x00, 0x00, 0x02, 0x02, 0x01, 0x00, 0x02, 0x05, 0x05, 0x00, 0x03, 0x07, 0x01, 0x01
        /*0010*/ 	.byte	0x02, 0x03, 0x00, 0x00, 0x02, 0x06, 0x01, 0x00, 0x04, 0x0b, 0x08, 0x00, 0x09, 0x00, 0x00, 0x00
        /*0020*/ 	.byte	0x00, 0x00, 0x00, 0x00


//--------------------- .nv.info.copy_blocks_bf16 --------------------------
	.section	.nv.info.copy_blocks_bf16,"",@"SHT_CUDA_INFO"
	.sectionflags	@""
	.align	4


	//----- nvinfo : EIATTR_CUDA_API_VERSION
	.align		4
        /*0000*/ 	.byte	0x04, 0x37
        /*0002*/ 	.short	(.L_31 - .L_30)
.L_30:
        /*0004*/ 	.word	0x00000082


	//----- nvinfo : EIATTR_KPARAM_INFO
	.align		4
.L_31:
        /*0008*/ 	.byte	0x04, 0x17
        /*000a*/ 	.short	(.L_33 - .L_32)
.L_32:
        /*000c*/ 	.word	0x00000000
        /*0010*/ 	.short	0x0003
        /*0012*/ 	.short	0x0018
        /*0014*/ 	.byte	0x00, 0xf0, 0x11, 0x00


	//----- nvinfo : EIATTR_KPARAM_INFO
	.align		4
.L_33:
        /*0018*/ 	.byte	0x04, 0x17
        /*001a*/ 	.short	(.L_35 - .L_34)
.L_34:
        /*001c*/ 	.word	0x00000000
        /*0020*/ 	.short	0x0002
        /*0022*/ 	.short	0x0010
        /*0024*/ 	.byte	0x00, 0xf5, 0x21, 0x00


	//----- nvinfo : EIATTR_KPARAM_INFO
	.align		4
.L_35:
        /*0028*/ 	.byte	0x04, 0x17
        /*002a*/ 	.short	(.L_37 - .L_36)
.L_36:
        /*002c*/ 	.word	0x00000000
        /*0030*/ 	.short	0x0001
        /*0032*/ 	.short	0x0008
        /*0034*/ 	.byte	0x00, 0xf5, 0x21, 0x00


	//----- nvinfo : EIATTR_KPARAM_INFO
	.align		4
.L_37:
        /*0038*/ 	.byte	0x04, 0x17
        /*003a*/ 	.short	(.L_39 - .L_38)
.L_38:
        /*003c*/ 	.word	0x00000000
        /*0040*/ 	.short	0x0000
        /*0042*/ 	.short	0x0000
        /*0044*/ 	.byte	0x00, 0xf5, 0x21, 0x00


	//----- nvinfo : EIATTR_SPARSE_MMA_MASK
	.align		4
.L_39:
        /*0048*/ 	.byte	0x03, 0x50
        /*004a*/ 	.short	0x0000


	//----- nvinfo : EIATTR_MAXREG_COUNT
	.align		4
        /*004c*/ 	.byte	0x03, 0x1b
        /*004e*/ 	.short	0x00ff


	//----- nvinfo : EIATTR_MERCURY_ISA_VERSION
	.align		4
        /*0050*/ 	.byte	0x03, 0x5f
        /*0052*/ 	.short	0x0101


	//----- nvinfo : EIATTR_VRC_CTA_INIT_COUNT
	.align		4
        /*0054*/ 	.byte	0x02, 0x4a
	.zero		1
	.zero		1


	//----- nvinfo : EIATTR_EXIT_INSTR_OFFSETS
	.align		4
        /*0058*/ 	.byte	0x04, 0x1c
        /*005a*/ 	.short	(.L_41 - .L_40)


	//   ....[0]....
.L_40:
        /*005c*/ 	.word	0x00000060


	//   ....[1]....
        /*0060*/ 	.word	0x00000240


	//----- nvinfo : EIATTR_CRS_STACK_SIZE
	.align		4
.L_41:
        /*0064*/ 	.byte	0x04, 0x1e
        /*0066*/ 	.short	(.L_43 - .L_42)
.L_42:
        /*0068*/ 	.word	0x00000000


	//----- nvinfo : EIATTR_CBANK_PARAM_SIZE
	.align		4
.L_43:
        /*006c*/ 	.byte	0x03, 0x19
        /*006e*/ 	.short	0x001c


	//----- nvinfo : EIATTR_PARAM_CBANK
	.align		4
        /*0070*/ 	.byte	0x04, 0x0a
        /*0072*/ 	.short	(.L_45 - .L_44)
	.align		4
.L_44:
        /*0074*/ 	.word	index@(.nv.constant0.copy_blocks_bf16)
        /*0078*/ 	.short	0x0380
        /*007a*/ 	.short	0x001c


	//----- nvinfo : EIATTR_SW_WAR
	.align		4
.L_45:
        /*007c*/ 	.byte	0x04, 0x36
        /*007e*/ 	.short	(.L_47 - .L_46)
.L_46:
        /*0080*/ 	.word	0x00000008
.L_47:


//--------------------- .nv.info.reshape_and_cache_hnd_fp16 --------------------------
	.section	.nv.info.reshape_and_cache_hnd_fp16,"",@"SHT_CUDA_INFO"
	.sectionflags	@""
	.align	4


	//----- nvinfo : EIATTR_CUDA_API_VERSION
	.align		4
        /*0000*/ 	.byte	0x04, 0x37
        /*0002*/ 	.short	(.L_49 - .L_48)
.L_48:
        /*0004*/ 	.word	0x00000082


	//----- nvinfo : EIATTR_KPARAM_INFO
	.align		4
.L_49:
        /*0008*/ 	.byte	0x04, 0x17
        /*000a*/ 	.short	(.L_51 - .L_50)
.L_50:
        /*000c*/ 	.word	0x00000000
        /*0010*/ 	.short	0x0007
        /*0012*/ 	.short	0x0030
        /*0014*/ 	.byte	0x00, 0xf0, 0x11, 0x00


	//----- nvinfo : EIATTR_KPARAM_INFO
	.align		4
.L_51:
        /*0018*/ 	.byte	0x04, 0x17
        /*001a*/ 	.short	(.L_53 - .L_52)
.L_52:
        /*001c*/ 	.word	0x00000000
        /*0020*/ 	.short	0x0006
        /*0022*/ 	.short	0x002c
        /*0024*/ 	.byte	0x00, 0xf0, 0x11, 0x00


	//----- nvinfo : EIATTR_KPARAM_INFO
	.align		4
.L_53:
        /*0028*/ 	.byte	0x04, 0x17
        /*002a*/ 	.short	(.L_55 - .L_54)
.L_54:
        /*002c*/ 	.word	0x00000000
        /*0030*/ 	.short	0x0005
        /*0032*/ 	.short	0x0028
        /*0034*/ 	.byte	0x00, 0xf0, 0x11, 0x00


	//----- nvinfo : EIATTR_KPARAM_INFO
	.align		4
.L_55:
        /*0038*/ 	.byte	0x04, 0x17
        /*003a*/ 	.short	(.L_57 - .L_56)
.L_56:
        /*003c*/ 	.word	0x00000000
        /*0040*/ 	.short	0x0004
        /*0042*/ 	.short	0x0020
        /*0044*/ 	.byte	0x00, 0xf5, 0x21, 0x00


	//----- nvinfo : EIATTR_KPARAM_INFO
	.align		4
.L_57:
        /*0048*/ 	.byte	0x04, 0x17
        /*004a*/ 	.short	(.L_59 - .L_58)
.L_58:
        /*004c*/ 	.word	0x00000000
        /*0050*/ 	.short	0x0003
        /*0052*/ 	.short	0x0018
        /*0054*/ 	.byte	0x00, 0xf5, 0x21, 0x00


	//----- nvinfo : EIATTR_KPARAM_INFO
	.align		4
.L_59:
        /*0058*/ 	.byte	0x04, 0x17
        /*005a*/ 	.short	(.L_61 - .L_60)
.L_60:
        /*005c*/ 	.word	0x00000000
        /*0060*/ 	.short	0x0002
        /*0062*/ 	.short	0x0010
        /*0064*/ 	.byte	0x00, 0xf5, 0x21, 0x00


	//----- nvinfo : EIATTR_KPARAM_INFO
	.align		4
.L_61:
        /*0068*/ 	.byte	0x04, 0x17
        /*006a*/ 	.short	(.L_63 - .L_62)
.L_62:
        /*006c*/ 	.word	0x00000000
        /*0070*/ 	.short	0x0001
        /*0072*/ 	.short	0x0008
        /*0074*/ 	.byte	0x00, 0xf5, 0x21, 0x00


	//----- nvinfo : EIATTR_KPARAM_INFO
	.align		4
.L_63:
        /*0078*/ 	.byte	0x04, 0x17
        /*007a*/ 	.short	(.L_65 - .L_64)
.L_64:
        /*007c*/ 	.word	0x00000000
        /*0080*/ 	.short	0x0000
        /*0082*/ 	.short	0x0000
        /*0084*/ 	.byte	0x00, 0xf5, 0x21, 0x00


	//----- nvinfo : EIATTR_SPARSE_MMA_MASK
	.align		4
.L_65:
        /*0088*/ 	.byte	0x03, 0x50
        /*008a*/ 	.short	0x0000


	//----- nvinfo : EIATTR_MAXREG_COUNT
	.align		4
        /*008c*/ 	.byte	0x03, 0x1b
        /*008e*/ 	.short	0x00ff


	//----- nvinfo : EIATTR_MERCURY_ISA_VERSION
	.align		4
        /*0090*/ 	.byte	0x03, 0x5f
        /*0092*/ 	.short	0x0101


	//----- nvinfo : EIATTR_VRC_CTA_INIT_COUNT
	.align		4
        /*0094*/ 	.byte	0x02, 0x4a
	.zero		1
	.zero		1


	//----- nvinfo : EIATTR_EXIT_INSTR_OFFSETS
	.align		4
        /*0098*/ 	.byte	0x04, 0x1c
        /*009a*/ 	.short	(.L_67 - .L_66)


	//   ....[0]....
.L_66:
        /*009c*/ 	.word	0x00000070


	//   ....[1]....
        /*00a0*/ 	.word	0x000001d0


	//   ....[2]....
        /*00a4*/ 	.word	0x00000410


	//----- nvinfo : EIATTR_CRS_STACK_SIZE
	.align		4
.L_67:
        /*00a8*/ 	.byte	0x04, 0x1e
        /*00aa*/ 	.short	(.L_69 - .L_68)
.L_68:
        /*00ac*/ 	.word	0x00000000


	//----- nvinfo : EIATTR_CBANK_PARAM_SIZE
	.align		4
.L_69:
        /*00b0*/ 	.byte	0x03, 0x19
        /*00b2*/ 	.short	0x0034


	//----- nvinfo : EIATTR_PARAM_CBANK
	.align		4
        /*00b4*/ 	.byte	0x04, 0x0a
        /*00b6*/ 	.short	(.L_71 - .L_70)
	.align		4
.L_70:
        /*00b8*/ 	.word	index@(.nv.constant0.reshape_and_cache_hnd_fp16)
        /*00bc*/ 	.short	0x0380
        /*00be*/ 	.short	0x0034


	//----- nvinfo : EIATTR_SW_WAR
	.align		4
.L_71:
        /*00c0*/ 	.byte	0x04, 0x36
        /*00c2*/ 	.short	(.L_73 - .L_72)
.L_72:
        /*00c4*/ 	.word	0x00000008
.L_73:


//--------------------- .nv.info.reshape_and_cache_hnd_bf16 --------------------------
	.section	.nv.info.reshape_and_cache_hnd_bf16,"",@"SHT_CUDA_INFO"
	.sectionflags	@""
	.align	4


	//----- nvinfo : EIATTR_CUDA_API_VERSION
	.align		4
        /*0000*/ 	.byte	0x04, 0x37
        /*0002*/ 	.short	(.L_75 - .L_74)
.L_74:
        /*0004*/ 	.word	0x00000082


	//----- nvinfo : EIATTR_KPARAM_INFO
	.align		4
.L_75:
        /*0008*/ 	.byte	0x04, 0x17
        /*000a*/ 	.short	(.L_77 - .L_76)
.L_76:
        /*000c*/ 	.word	0x00000000
        /*0010*/ 	.short	0x0007
        /*0012*/ 	.short	0x0030
        /*0014*/ 	.byte	0x00, 0xf0, 0x11, 0x00


	//----- nvinfo : EIATTR_KPARAM_INFO
	.align		4
.L_77:
        /*0018*/ 	.byte	0x04, 0x17
        /*001a*/ 	.short	(.L_79 - .L_78)
.L_78:
        /*001c*/ 	.word	0x00000000
        /*0020*/ 	.short	0x0006
        /*0022*/ 	.short	0x002c
        /*0024*/ 	.byte	0x00, 0xf0, 0x11, 0x00


	//----- nvinfo : EIATTR_KPARAM_INFO
	.align		4
.L_79:
        /*0028*/ 	.byte	0x04, 0x17
        /*002a*/ 	.short	(.L_81 - .L_80)
.L_80:
        /*002c*/ 	.word	0x00000000
        /*0030*/ 	.short	0x0005
        /*0032*/ 	.short	0x0028
        /*0034*/ 	.byte	0x00, 0xf0, 0x11, 0x00


	//----- nvinfo : EIATTR_KPARAM_INFO
	.align		4
.L_81:
        /*0038*/ 	.byte	0x04, 0x17
        /*003a*/ 	.short	(.L_83 - .L_82)
.L_82:
        /*003c*/ 	.word	0x00000000
        /*0040*/ 	.short	0x0004
        /*0042*/ 	.short	0x0020
        /*0044*/ 	.byte	0x00, 0xf5, 0x21, 0x00


	//----- nvinfo : EIATTR_KPARAM_INFO
	.align		4
.L_83:
        /*0048*/ 	.byte	0x04, 0x17
        /*004a*/ 	.short	(.L_85 - .L_84)
.L_84:
        /*004c*/ 	.word	0x00000000
        /*0050*/ 	.short	0x0003
        /*0052*/ 	.short	0x0018
        /*0054*/ 	.byte	0x00, 0xf5, 0x21, 0x00


	//----- nvinfo : EIATTR_KPARAM_INFO
	.align		4
.L_85:
        /*0058*/ 	.byte	0x04, 0x17
        /*005a*/ 	.short	(.L_87 - .L_86)
.L_86:
        /*005c*/ 	.word	0x00000000
        /*0060*/ 	.short	0x0002
        /*0062*/ 	.short	0x0010
        /*0064*/ 	.byte	0x00, 0xf5, 0x21, 0x00


	//----- nvinfo : EIATTR_KPARAM_INFO
	.align		4
.L_87:
        /*0068*/ 	.byte	0x04, 0x17
        /*006a*/ 	.short	(.L_89 - .L_88)
.L_88:
        /*006c*/ 	.word	0x00000000
        /*0070*/ 	.short	0x0001
        /*0072*/ 	.short	0x0008
        /*0074*/ 	.byte	0x00, 0xf5, 0x21, 0x00


	//----- nvinfo : EIATTR_KPARAM_INFO
	.align		4
.L_89:
        /*0078*/ 	.byte	0x04, 0x17
        /*007a*/ 	.short	(.L_91 - .L_90)
.L_90:
        /*007c*/ 	.word	0x00000000
        /*0080*/ 	.short	0x0000
        /*0082*/ 	.short	0x0000
        /*0084*/ 	.byte	0x00, 0xf5, 0x21, 0x00


	//----- nvinfo : EIATTR_SPARSE_MMA_MASK
	.align		4
.L_91:
        /*0088*/ 	.byte	0x03, 0x50
        /*008a*/ 	.short	0x0000


	//----- nvinfo : EIATTR_MAXREG_COUNT
	.align		4
        /*008c*/ 	.byte	0x03, 0x1b
        /*008e*/ 	.short	0x00ff


	//----- nvinfo : EIATTR_MERCURY_ISA_VERSION
	.align		4
        /*0090*/ 	.byte	0x03, 0x5f
        /*0092*/ 	.short	0x0101


	//----- nvinfo : EIATTR_VRC_CTA_INIT_COUNT
	.align		4
        /*0094*/ 	.byte	0x02, 0x4a
	.zero		1
	.zero		1


	//----- nvinfo : EIATTR_EXIT_INSTR_OFFSETS
	.align		4
        /*0098*/ 	.byte	0x04, 0x1c
        /*009a*/ 	.short	(.L_93 - .L_92)


	//   ....[0]....
.L_92:
        /*009c*/ 	.word	0x00000070


	//   ....[1]....
        /*00a0*/ 	.word	0x000001d0


	//   ....[2]....
        /*00a4*/ 	.word	0x00000410


	//----- nvinfo : EIATTR_CRS_STACK_SIZE
	.align		4
.L_93:
        /*00a8*/ 	.byte	0x04, 0x1e
        /*00aa*/ 	.short	(.L_95 - .L_94)
.L_94:
        /*00ac*/ 	.word	0x00000000


	//----- nvinfo : EIATTR_CBANK_PARAM_SIZE
	.align		4
.L_95:
        /*00b0*/ 	.byte	0x03, 0x19
        /*00b2*/ 	.short	0x0034


	//----- nvinfo : EIATTR_PARAM_CBANK
	.align		4
        /*00b4*/ 	.byte	0x04, 0x0a
        /*00b6*/ 	.short	(.L_97 - .L_96)
	.align		4
.L_96:
        /*00b8*/ 	.word	index@(.nv.constant0.reshape_and_cache_hnd_bf16)
        /*00bc*/ 	.short	0x0380
        /*00be*/ 	.short	0x0034


	//----- nvinfo : EIATTR_SW_WAR
	.align		4
.L_97:
        /*00c0*/ 	.byte	0x04, 0x36
        /*00c2*/ 	.short	(.L_99 - .L_98)
.L_98:
        /*00c4*/ 	.word	0x00000008
.L_99:


//--------------------- .nv.info.reshape_and_cache_fp16 --------------------------
	.section	.nv.info.reshape_and_cache_fp16,"",@"SHT_CUDA_INFO"
	.sectionflags	@""
	.align	4


	//----- nvinfo : EIATTR_CUDA_API_VERSION
	.align		4
        /*0000*/ 	.byte	0x04, 0x37
        /*0002*/ 	.short	(.L_101 - .L_100)
.L_100:
        /*0004*/ 	.word	0x00000082


	//----- nvinfo : EIATTR_KPARAM_INFO
	.align		4
.L_101:
        /*0008*/ 	.byte	0x04, 0x17
        /*000a*/ 	.short	(.L_103 - .L_102)
.L_102:
        /*000c*/ 	.word	0x00000000
        /*0010*/ 	.short	0x0007
        /*0012*/ 	.short	0x0030
        /*0014*/ 	.byte	0x00, 0xf0, 0x11, 0x00


	//----- nvinfo : EIATTR_KPARAM_INFO
	.align		4
.L_103:
        /*0018*/ 	.byte	0x04, 0x17
        /*001a*/ 	.short	(.L_105 - .L_104)
.L_104:
        /*001c*/ 	.word	0x00000000
        /*0020*/ 	.short	0x0006
        /*0022*/ 	.short	0x002c
        /*0024*/ 	.byte	0x00, 0xf0, 0x11, 0x00


	//----- nvinfo : EIATTR_KPARAM_INFO
	.align		4
.L_105:
        /*0028*/ 	.byte	0x04, 0x17
        /*002a*/ 	.short	(.L_107 - .L_106)
.L_106:
        /*002c*/ 	.word	0x00000000
        /*0030*/ 	.short	0x0005
        /*0032*/ 	.short	0x0028
        /*0034*/ 	.byte	0x00, 0xf0, 0x11, 0x00


	//----- nvinfo : EIATTR_KPARAM_INFO
	.align		4
.L_107:
        /*0038*/ 	.byte	0x04, 0x17
        /*003a*/ 	.short	(.L_109 - .L_108)
.L_108:
        /*003c*/ 	.word	0x00000000
        /*0040*/ 	.short	0x0004
        /*0042*/ 	.short	0x0020
        /*0044*/ 	.byte	0x00, 0xf5, 0x21, 0x00


	//----- nvinfo : EIATTR_KPARAM_INFO
	.align		4
.L_109:
        /*0048*/ 	.byte	0x04, 0x17
        /*004a*/ 	.short	(.L_111 - .L_110)
.L_110:
        /*004c*/ 	.word	0x00000000
        /*0050*/ 	.short	0x0003
        /*0052*/ 	.short	0x0018
        /*0054*/ 	.byte	0x00, 0xf5, 0x21, 0x00


	//----- nvinfo : EIATTR_KPARAM_INFO
	.align		4
.L_111:
        /*0058*/ 	.byte	0x04, 0x17
        /*005a*/ 	.short	(.L_113 - .L_112)
.L_112:
        /*005c*/ 	.word	0x00000000
        /*0060*/ 	.short	0x0002
        /*0062*/ 	.short	0x0010
        /*0064*/ 	.byte	0x00, 0xf5, 0x21, 0x00


	//----- nvinfo : EIATTR_KPARAM_INFO
	.align		4
.L_113:
        /*0068*/ 	.byte	0x04, 0x17
        /*006a*/ 	.short	(.L_115 - .L_114)
.L_114:
        /*006c*/ 	.word	0x00000000
        /*0070*/ 	.short	0x0001
        /*0072*/ 	.short	0x0008
        /*0074*/ 	.byte	0x00, 0xf5, 0x21, 0x00


	//----- nvinfo : EIATTR_KPARAM_INFO
	.align		4
.L_115:
        /*0078*/ 	.byte	0x04, 0x17
        /*007a*/ 	.short	(.L_117 - .L_116)
.L_116:
        /*007c*/ 	.word	0x00000000
        /*0080*/ 	.short	0x0000
        /*0082*/ 	.short	0x0000
        /*0084*/ 	.byte	0x00, 0xf5, 0x21, 0x00


	//----- nvinfo : EIATTR_SPARSE_MMA_MASK
	.align		4
.L_117:
        /*0088*/ 	.byte	0x03, 0x50
        /*008a*/ 	.short	0x0000


	//----- nvinfo : EIATTR_MAXREG_COUNT
	.align		4
        /*008c*/ 	.byte	0x03, 0x1b
        /*008e*/ 	.short	0x00ff


	//----- nvinfo : EIATTR_MERCURY_ISA_VERSION
	.align		4
        /*0090*/ 	.byte	0x03, 0x5f
        /*0092*/ 	.short	0x0101


	//----- nvinfo : EIATTR_VRC_CTA_INIT_COUNT
	.align		4
        /*0094*/ 	.byte	0x02, 0x4a
	.zero		1
	.zero		1


	//----- nvinfo : EIATTR_EXIT_INSTR_OFFSETS
	.align		4
        /*0098*/ 	.byte	0x04, 0x1c
        /*009a*/ 	.short	(.L_119 - .L_118)


	//   ....[0]....
.L_118:
        /*009c*/ 	.word	0x00000070


	//   ....[1]....
        /*00a0*/ 	.word	0x00000250


	//   ....[2]....
        /*00a4*/ 	.word	0x000004b0


	//----- nvinfo : EIATTR_CRS_STACK_SIZE
	.align		4
.L_119:
        /*00a8*/ 	.byte	0x04, 0x1e
        /*00aa*/ 	.short	(.L_121 - .L_120)
.L_120:
        /*00ac*/ 	.word	0x00000000


	//----- nvinfo : EIATTR_CBANK_PARAM_SIZE
	.align		4
.L_121:
        /*00b0*/ 	.byte	0x03, 0x19
        /*00b2*/ 	.short	0x0034


	//----- nvinfo : EIATTR_PARAM_CBANK
	.align		4
        /*00b4*/ 	.byte	0x04, 0x0a
        /*00b6*/ 	.short	(.L_123 - .L_122)
	.align		4
.L_122:
        /*00b8*/ 	.word	index@(.nv.constant0.reshape_and_cache_fp16)
        /*00bc*/ 	.short	0x0380
        /*00be*/ 	.short	0x0034


	//----- nvinfo : EIATTR_SW_WAR
	.align		4
.L_123:
        /*00c0*/ 	.byte	0x04, 0x36
        /*00c2*/ 	.short	(.L_125 - .L_124)
.L_124:
        /*00c4*/ 	.word	0x00000008
.L_125:


//--------------------- .nv.info.reshape_and_cache_bf16 --------------------------
	.section	.nv.info.reshape_and_cache_bf16,"",@"SHT_CUDA_INFO"
	.sectionflags	@""
	.align	4


	//----- nvinfo : EIATTR_CUDA_API_VERSION
	.align		4
        /*0000*/ 	.byte	0x04, 0x37
        /*0002*/ 	.short	(.L_127 - .L_126)
.L_126:
        /*0004*/ 	.word	0x00000082


	//----- nvinfo : EIATTR_KPARAM_INFO
	.align		4
.L_127:
        /*0008*/ 	.byte	0x04, 0x17
        /*000a*/ 	.short	(.L_129 - .L_128)
.L_128:
        /*000c*/ 	.word	0x00000000
        /*0010*/ 	.short	0x0007
        /*0012*/ 	.short	0x0030
        /*0014*/ 	.byte	0x00, 0xf0, 0x11, 0x00


	//----- nvinfo : EIATTR_KPARAM_INFO
	.align		4
.L_129:
        /*0018*/ 	.byte	0x04, 0x17
        /*001a*/ 	.short	(.L_131 - .L_130)
.L_130:
        /*001c*/ 	.word	0x00000000
        /*0020*/ 	.short	0x0006
        /*0022*/ 	.short	0x002c
        /*0024*/ 	.byte	0x00, 0xf0, 0x11, 0x00


	//----- nvinfo : EIATTR_KPARAM_INFO
	.align		4
.L_131:
        /*0028*/ 	.byte	0x04, 0x17
        /*002a*/ 	.short	(.L_133 - .L_132)
.L_132:
        /*002c*/ 	.word	0x00000000
        /*0030*/ 	.short	0x0005
        /*0032*/ 	.short	0x0028
        /*0034*/ 	.byte	0x00, 0xf0, 0x11, 0x00


	//----- nvinfo : EIATTR_KPARAM_INFO
	.align		4
.L_133:
        /*0038*/ 	.byte	0x04, 0x17
        /*003a*/ 	.short	(.L_135 - .L_134)
.L_134:
        /*003c*/ 	.word	0x00000000
        /*0040*/ 	.short	0x0004
        /*0042*/ 	.short	0x0020
        /*0044*/ 	.byte	0x00, 0xf5, 0x21, 0x00


	//----- nvinfo : EIATTR_KPARAM_INFO
	.align		4
.L_135:
        /*0048*/ 	.byte	0x04, 0x17
        /*004a*/ 	.short	(.L_137 - .L_136)
.L_136:
        /*004c*/ 	.word	0x00000000
        /*0050*/ 	.short	0x0003
        /*0052*/ 	.short	0x0018
        /*0054*/ 	.byte	0x00, 0xf5, 0x21, 0x00


	//----- nvinfo : EIATTR_KPARAM_INFO
	.align		4
.L_137:
        /*0058*/ 	.byte	0x04, 0x17
        /*005a*/ 	.short	(.L_139 - .L_138)
.L_138:
        /*005c*/ 	.word	0x00000000
        /*0060*/ 	.short	0x0002
        /*0062*/ 	.short	0x0010
        /*0064*/ 	.byte	0x00, 0xf5, 0x21, 0x00


	//----- nvinfo : EIATTR_KPARAM_INFO
	.align		4
.L_139:
        /*0068*/ 	.byte	0x04, 0x17
        /*006a*/ 	.short	(.L_141 - .L_140)
.L_140:
        /*006c*/ 	.word	0x00000000
        /*0070*/ 	.short	0x0001
        /*0072*/ 	.short	0x0008
        /*0074*/ 	.byte	0x00, 0xf5, 0x21, 0x00


	//----- nvinfo : EIATTR_KPARAM_INFO
	.align		4
.L_141:
        /*0078*/ 	.byte	0x04, 0x17
        /*007a*/ 	.short	(.L_143 - .L_142)
.L_142:
        /*007c*/ 	.word	0x00000000
        /*0080*/ 	.short	0x0000
        /*0082*/ 	.short	0x0000
        /*0084*/ 	.byte	0x00, 0xf5, 0x21, 0x00


	//----- nvinfo : EIATTR_SPARSE_MMA_MASK
	.align		4
.L_143:
        /*0088*/ 	.byte	0x03, 0x50
        /*008a*/ 	.short	0x0000


	//----- nvinfo : EIATTR_MAXREG_COUNT
	.align		4
        /*008c*/ 	.byte	0x03, 0x1b
        /*008e*/ 	.short	0x00ff


	//----- nvinfo : EIATTR_MERCURY_ISA_VERSION
	.align		4
        /*0090*/ 	.byte	0x03, 0x5f
        /*0092*/ 	.short	0x0101


	//----- nvinfo : EIATTR_VRC_CTA_INIT_COUNT
	.align		4
        /*0094*/ 	.byte	0x02, 0x4a
	.zero		1
	.zero		1


	//----- nvinfo : EIATTR_EXIT_INSTR_OFFSETS
	.align		4
        /*0098*/ 	.byte	0x04, 0x1c
        /*009a*/ 	.short	(.L_145 - .L_144)


	//   ....[0]....
.L_144:
        /*009c*/ 	.word	0x00000070


	//   ....[1]....
        /*00a0*/ 	.word	0x00000250


	//   ....[2]....
        /*00a4*/ 	.word	0x000004b0


	//----- nvinfo : EIATTR_CRS_STACK_SIZE
	.align		4
.L_145:
        /*00a8*/ 	.byte	0x04, 0x1e
        /*00aa*/ 	.short	(.L_147 - .L_146)
.L_146:
        /*00ac*/ 	.word	0x00000000


	//----- nvinfo : EIATTR_CBANK_PARAM_SIZE
	.align		4
.L_147:
        /*00b0*/ 	.byte	0x03, 0x19
        /*00b2*/ 	.short	0x0034


	//----- nvinfo : EIATTR_PARAM_CBANK
	.align		4
        /*00b4*/ 	.byte	0x04, 0x0a
        /*00b6*/ 	.short	(.L_149 - .L_148)
	.align		4
.L_148:
        /*00b8*/ 	.word	index@(.nv.constant0.reshape_and_cache_bf16)
        /*00bc*/ 	.short	0x0380
        /*00be*/ 	.short	0x0034


	//----- nvinfo : EIATTR_SW_WAR
	.align		4
.L_149:
        /*00c0*/ 	.byte	0x04, 0x36
        /*00c2*/ 	.short	(.L_151 - .L_150)
.L_150:
        /*00c4*/ 	.word	0x00000008
.L_151:


//--------------------- .nv.callgraph             --------------------------
	.section	.nv.callgraph,"",@"SHT_CUDA_CALLGRAPH"
	.align	4
	.sectionentsize	8
	.align		4
        /*0000*/ 	.word	0x00000000
	.align		4
        /*0004*/ 	.word	0xffffffff
	.align		4
        /*0008*/ 	.word	0x00000000
	.align		4
        /*000c*/ 	.word	0xfffffffe
	.align		4
        /*0010*/ 	.word	0x00000000
	.align		4
        /*0014*/ 	.word	0xfffffffd
	.align		4
        /*0018*/ 	.word	0x00000000
	.align		4
        /*001c*/ 	.word	0xfffffffc


//--------------------- .text.copy_blocks_bf16    --------------------------
	.section	.text.copy_blocks_bf16,"ax",@progbits
	.align	128
        .global         copy_blocks_bf16
        .type           copy_blocks_bf16,@function
        .size           copy_blocks_bf16,(.L_x_13 - copy_blocks_bf16)
        .other          copy_blocks_bf16,@"STO_CUDA_ENTRY STV_DEFAULT"
copy_blocks_bf16:
.text.copy_blocks_bf16:
[----:B------:R-:W-:Y:S01]  /*0000*/  LDC R1, c[0x0][0x37c] ;  /* 0x0000df00ff017b82 */ /* 0x000fe20000000800 */
[----:B------:R-:W0:Y:S01]  /*0010*/  S2R R11, SR_TID.X ;  /* 0x00000000000b7919 */ /* 0x000e220000002100 */
[----:B------:R-:W0:Y:S06]  /*0020*/  LDCU UR7, c[0x0][0x398] ;  /* 0x00007300ff0777ac */ /* 0x000e2c0008000800 */
[----:B------:R-:W1:Y:S01]  /*0030*/  LDC.64 R2, c[0x0][0x390] ;  /* 0x0000e400ff027b82 */ /* 0x000e620000000a00 */
[----:B------:R-:W2:Y:S01]  /*0040*/  S2R R5, SR_CTAID.X ;  /* 0x0000000000057919 */ /* 0x000ea20000002500 */
[----:B0-----:R-:W-:-:S13]  /*0050*/  ISETP.GE.AND P0, PT, R11, UR7, PT ;  /* 0x000000070b007c0c */ /* 0x001fda000bf06270 */
[----:B--2---:R-:W-:Y:S05]  /*0060*/  @P0 EXIT ;  /* 0x000000000000094d */ /* 0x004fea0003800000 */
[----:B------:R-:W0:Y:S01]  /*0070*/  LDCU.64 UR4, c[0x0][0x358] ;  /* 0x00006b00ff0477ac */ /* 0x000e220008000a00 */
[----:B------:R-:W-:Y:S01]  /*0080*/  SHF.L.U32 R5, R5, 0x1, RZ ;  /* 0x0000000105057819 */ /* 0x000fe200000006ff */
[----:B------:R-:W2:Y:S04]  /*0090*/  LDC.64 R6, c[0x0][0x380] ;  /* 0x0000e000ff067b82 */ /* 0x000ea80000000a00 */
[----:B-1----:R-:W-:-:S05]  /*00a0*/  IMAD.WIDE.U32 R2, R5, 0x4, R2 ;  /* 0x0000000405027825 */ /* 0x002fca00078e0002 */
[----:B0-----:R0:W5:Y:S04]  /*00b0*/  LDG.E.CONSTANT R0, desc[UR4][R2.64] ;  /* 0x0000000402007981 */ /* 0x001168000c1e9900 */
[----:B------:R0:W5:Y:S01]  /*00c0*/  LDG.E.CONSTANT R10, desc[UR4][R2.64+0x4] ;  /* 0x00000404020a7981 */ /* 0x000162000c1e9900 */
[----:B------:R-:W-:Y:S01]  /*00d0*/  BSSY.RECONVERGENT B0, `(.L_x_0) ;  /* 0x000000d000007945 */ /* 0x000fe20003800200 */
[----:B------:R-:W-:Y:S01]  /*00e0*/  MOV R13, R11 ;  /* 0x0000000b000d7202 */ /* 0x000fe20000000f00 */
[----:B------:R-:W1:Y:S06]  /*00f0*/  LDCU UR6, c[0x0][0x360] ;  /* 0x00006c00ff0677ac */ /* 0x000e6c0008000800 */
.L_x_1:
[----:B----45:R-:W-:Y:S01]  /*0100*/  IMAD R5, R0, UR7, R13 ;  /* 0x0000000700057c24 */ /* 0x030fe2000f8e020d */
[----:B------:R-:W3:Y:S03]  /*0110*/  LDC.64 R8, c[0x0][0x388] ;  /* 0x0000e200ff087b82 */ /* 0x000ee60000000a00 */
[----:B--2---:R-:W-:-:S06]  /*0120*/  IMAD.WIDE R4, R5, 0x2, R6 ;  /* 0x0000000205047825 */ /* 0x004fcc00078e0206 */
[----:B------:R-:W2:Y:S01]  /*0130*/  LDG.E.U16 R5, desc[UR4][R4.64] ;  /* 0x0000000404057981 */ /* 0x000ea2000c1e1500 */
[----:B0-----:R-:W-:Y:S01]  /*0140*/  IMAD R3, R10, UR7, R13 ;  /* 0x000000070a037c24 */ /* 0x001fe2000f8e020d */
[----:B-1----:R-:W-:-:S03]  /*0150*/  IADD3 R13, PT, PT, R13, UR6, RZ ;  /* 0x000000060d0d7c10 */ /* 0x002fc6000fffe0ff */
[----:B------:R-:W-:Y:S01]  /*0160*/  IMAD.WIDE R2, R3, 0x2, R6 ;  /* 0x0000000203027825 */ /* 0x000fe200078e0206 */
[----:B------:R-:W-:-:S04]  /*0170*/  ISETP.GE.AND P0, PT, R13, UR7, PT ;  /* 0x000000070d007c0c */ /* 0x000fc8000bf06270 */
[----:B--2---:R4:W-:Y:S09]  /*0180*/  STG.E.U16 desc[UR4][R2.64], R5 ;  /* 0x0000000502007986 */ /* 0x0049f2000c101504 */
[----:B---3--:R-:W-:Y:S05]  /*0190*/  @!P0 BRA `(.L_x_1) ;  /* 0xfffffffc00d88947 */ /* 0x008fea000383ffff */
[----:B------:R-:W-:Y:S05]  /*01a0*/  BSYNC.RECONVERGENT B0 ;  /* 0x0000000000007941 */ /* 0x000fea0003800200 */
.L_x_0:
[----:B0---4-:R-:W-:-:S04]  /*01b0*/  IMAD R5, R0, UR7, R11 ;  /* 0x0000000700057c24 */ /* 0x011fc8000f8e020b */
[----:B------:R-:W-:-:S06]  /*01c0*/  IMAD.WIDE R4, R5, 0x2, R8 ;  /* 0x0000000205047825 */ /* 0x000fcc00078e0208 */
[----:B------:R-:W2:Y:S01]  /*01d0*/  LDG.E.U16 R5, desc[UR4][R4.64] ;  /* 0x0000000404057981 */ /* 0x000ea2000c1e1500 */
[----:B------:R-:W-:Y:S01]  /*01e0*/  IMAD R3, R10, UR7, R11 ;  /* 0x000000070a037c24 */ /* 0x000fe2000f8e020b */
[----:B------:R-:W-:-:S03]  /*01f0*/  IADD3 R11, PT, PT, R11, UR6, RZ ;  /* 0x000000060b0b7c10 */ /* 0x000fc6000fffe0ff */
[----:B------:R-:W-:Y:S01]  /*0200*/  IMAD.WIDE R2, R3, 0x2, R8 ;  /* 0x0000000203027825 */ /* 0x000fe200078e0208 */
[----:B------:R-:W-:-:S04]  /*0210*/  ISETP.GE.AND P0, PT, R11, UR7, PT ;  /* 0x000000070b007c0c */ /* 0x000fc8000bf06270 */
[----:B--2---:R0:W-:Y:S09]  /*0220*/  STG.E.U16 desc[UR4][R2.64], R5 ;  /* 0x0000000502007986 */ /* 0x0041f2000c101504 */
[----:B------:R-:W-:Y:S05]  /*0230*/  @!P0 BRA `(.L_x_0) ;  /* 0xfffffffc00dc8947 */ /* 0x000fea000383ffff */
[----:B------:R-:W-:Y:S05]  /*0240*/  EXIT ;  /* 0x000000000000794d */ /* 0x000fea0003800000 */
.L_x_2:
[----:B------:R-:W-:-:S00]  /*0250*/  BRA `(.L_x_2) ;  /* 0xfffffffc00fc7947 */ /* 0x000fc0000383ffff */
[----:B------:R-:W-:-:S00]  /*0260*/  NOP ;  /* 0x0000000000007918 */ /* 0x000fc00000000000 */
        /* <DEDUP_REMOVED lines=9> */
.L_x_13:


//--------------------- .text.reshape_and_cache_hnd_fp16 --------------------------
	.section	.text.reshape_and_cache_hnd_fp16,"ax",@progbits
	.align	128
        .global         reshape_and_cache_hnd_fp16
        .type           reshape_and_cache_hnd_fp16,@function
        .size           reshape_and_cache_hnd_fp16,(.L_x_14 - reshape_and_cache_hnd_fp16)
        .other          reshape_and_cache_hnd_fp16,@"STO_CUDA_ENTRY STV_DEFAULT"
reshape_and_cache_hnd_fp16:
.text.reshape_and_cache_hnd_fp16:
[----:B------:R-:W-:Y:S01]  /*0000*/  LDC R1, c[0x0][0x37c] ;  /* 0x0000df00ff017b82 */ /* 0x000fe20000000800 */
[----:B------:R-:W0:Y:S07]  /*0010*/  S2R R0, SR_CTAID.X ;  /* 0x0000000000007919 */ /* 0x000e2e0000002500 */
[----:B------:R-:W0:Y:S01]  /*0020*/  LDC.64 R2, c[0x0][0x3a0] ;  /* 0x0000e800ff027b82 */ /* 0x000e220000000a00 */
[----:B------:R-:W1:Y:S01]  /*0030*/  LDCU.64 UR4, c[0x0][0x358] ;  /* 0x00006b00ff0477ac */ /* 0x000e620008000a00 */
[----:B0-----:R-:W-:-:S05]  /*0040*/  IMAD.WIDE.U32 R2, R0, 0x4, R2 ;  /* 0x0000000400027825 */ /* 0x001fca00078e0002 */
[----:B-1----:R-:W2:Y:S02]  /*0050*/  LDG.E.CONSTANT R11, desc[UR4][R2.64] ;  /* 0x00000004020b7981 */ /* 0x002ea4000c1e9900 */
[----:B--2---:R-:W-:-:S13]  /*0060*/  ISETP.GE.AND P0, PT, R11, RZ, PT ;  /* 0x000000ff0b00720c */ /* 0x004fda0003f06270 */
[----:B------:R-:W-:Y:S05]  /*0070*/  @!P0 EXIT ;  /* 0x000000000000894d */ /* 0x000fea0003800000 */
[----:B------:R-:W0:Y:S01]  /*0080*/  LDC R12, c[0x0][0x3b0] ;  /* 0x0000ec00ff0c7b82 */ /* 0x000e220000000800 */
[----:B------:R-:W1:Y:S01]  /*0090*/  S2R R10, SR_TID.X ;  /* 0x00000000000a7919 */ /* 0x000e620000002100 */
[----:B------:R-:W1:Y:S01]  /*00a0*/  LDCU UR8, c[0x0][0x3ac] ;  /* 0x00007580ff0877ac */ /* 0x000e620008000800 */
[----:B0-----:R-:W-:-:S04]  /*00b0*/  IABS R5, R12 ;  /* 0x0000000c00057213 */ /* 0x001fc80000000000 */
[----:B------:R-:W0:Y:S01]  /*00c0*/  I2F.RP R4, R5 ;  /* 0x0000000500047306 */ /* 0x000e220000209400 */
[----:B-1----:R-:W-:-:S07]  /*00d0*/  ISETP.GE.AND P0, PT, R10, UR8, PT ;  /* 0x000000080a007c0c */ /* 0x002fce000bf06270 */
[----:B0-----:R-:W0:Y:S02]  /*00e0*/  MUFU.RCP R4, R4 ;  /* 0x0000000400047308 */ /* 0x001e240000001000 */
[----:B0-----:R-:W-:-:S06]  /*00f0*/  IADD3 R2, PT, PT, R4, 0xffffffe, RZ ;  /* 0x0ffffffe04027810 */ /* 0x001fcc0007ffe0ff */
[----:B------:R0:W1:Y:S02]  /*0100*/  F2I.FTZ.U32.TRUNC.NTZ R3, R2 ;  /* 0x0000000200037305 */ /* 0x000064000021f000 */
[----:B0-----:R-:W-:Y:S01]  /*0110*/  IMAD.MOV.U32 R2, RZ, RZ, RZ ;  /* 0x000000ffff027224 */ /* 0x001fe200078e00ff */
[----:B-1----:R-:W-:-:S05]  /*0120*/  IADD3 R6, PT, PT, RZ, -R3, RZ ;  /* 0x80000003ff067210 */ /* 0x002fca0007ffe0ff */
[----:B------:R-:W-:Y:S01]  /*0130*/  IMAD R7, R6, R5, RZ ;  /* 0x0000000506077224 */ /* 0x000fe200078e02ff */
[----:B------:R-:W-:-:S03]  /*0140*/  IABS R6, R11 ;  /* 0x0000000b00067213 */ /* 0x000fc60000000000 */
[----:B------:R-:W-:-:S06]  /*0150*/  IMAD.HI.U32 R3, R3, R7, R2 ;  /* 0x0000000703037227 */ /* 0x000fcc00078e0002 */
[----:B------:R-:W-:-:S05]  /*0160*/  IMAD.HI.U32 R3, R3, R6, RZ ;  /* 0x0000000603037227 */ /* 0x000fca00078e00ff */
[----:B------:R-:W-:-:S05]  /*0170*/  IADD3 R4, PT, PT, -R3, RZ, RZ ;  /* 0x000000ff03047210 */ /* 0x000fca0007ffe1ff */
[----:B------:R-:W-:Y:S01]  /*0180*/  IMAD R2, R5, R4, R6 ;  /* 0x0000000405027224 */ /* 0x000fe200078e0206 */
[----:B------:R-:W-:-:S04]  /*0190*/  LOP3.LUT R4, R11, R12, RZ, 0x3c, !PT ;  /* 0x0000000c0b047212 */ /* 0x000fc800078e3cff */
[----:B------:R-:W-:-:S13]  /*01a0*/  ISETP.GT.U32.AND P2, PT, R5, R2, PT ;  /* 0x000000020500720c */ /* 0x000fda0003f44070 */
[----:B------:R-:W-:-:S05]  /*01b0*/  @!P2 IMAD.IADD R2, R2, 0x1, -R5 ;  /* 0x000000010202a824 */ /* 0x000fca00078e0a05 */
[----:B------:R-:W-:Y:S01]  /*01c0*/  ISETP.GE.U32.AND P1, PT, R2, R5, PT ;  /* 0x000000050200720c */ /* 0x000fe20003f26070 */
[----:B------:R-:W-:-:S12]  /*01d0*/  @P0 EXIT ;  /* 0x000000000000094d */ /* 0x000fd80003800000 */
[----:B------:R-:W0:Y:S01]  /*01e0*/  S2UR UR6, SR_CTAID.Y ;  /* 0x00000000000679c3 */ /* 0x000e220000002600 */
[----:B------:R-:W-:Y:S01]  /*01f0*/  @!P2 IADD3 R3, PT, PT, R3, 0x1, RZ ;  /* 0x000000010303a810 */ /* 0x000fe20007ffe0ff */
[----:B------:R-:W-:Y:S01]  /*0200*/  IMAD R13, R12, UR8, RZ ;  /* 0x000000080c0d7c24 */ /* 0x000fe2000f8e02ff */
[----:B------:R-:W-:Y:S01]  /*0210*/  ISETP.GE.AND P0, PT, R4, RZ, PT ;  /* 0x000000ff0400720c */ /* 0x000fe20003f06270 */
[----:B------:R-:W1:Y:S01]  /*0220*/  LDCU UR7, c[0x0][0x360] ;  /* 0x00006c00ff0777ac */ /* 0x000e620008000800 */
[----:B------:R-:W-:Y:S02]  /*0230*/  ISETP.NE.AND P2, PT, R12, RZ, PT ;  /* 0x000000ff0c00720c */ /* 0x000fe40003f45270 */
[----:B------:R-:W-:Y:S01]  /*0240*/  @P1 IADD3 R3, PT, PT, R3, 0x1, RZ ;  /* 0x0000000103031810 */ /* 0x000fe20007ffe0ff */
[----:B------:R-:W0:Y:S04]  /*0250*/  LDC R19, c[0x0][0x3a8] ;  /* 0x0000ea00ff137b82 */ /* 0x000e280000000800 */
[----:B------:R-:W-:-:S04]  /*0260*/  IMAD.MOV.U32 R14, RZ, RZ, R3 ;  /* 0x000000ffff0e7224 */ /* 0x000fc800078e0003 */
[----:B------:R-:W2:Y:S01]  /*0270*/  LDC.64 R2, c[0x0][0x390] ;  /* 0x0000e400ff027b82 */ /* 0x000ea20000000a00 */
[----:B------:R-:W-:Y:S02]  /*0280*/  @!P0 IADD3 R14, PT, PT, -R14, RZ, RZ ;  /* 0x000000ff0e0e8210 */ /* 0x000fe40007ffe1ff */
[----:B------:R-:W-:-:S04]  /*0290*/  @!P2 LOP3.LUT R14, RZ, R12, RZ, 0x33, !PT ;  /* 0x0000000cff0ea212 */ /* 0x000fc800078e33ff */
[----:B------:R-:W-:Y:S01]  /*02a0*/  IADD3 R15, PT, PT, -R14, RZ, RZ ;  /* 0x000000ff0e0f7210 */ /* 0x000fe20007ffe1ff */
[----:B------:R-:W3:Y:S04]  /*02b0*/  LDC.64 R4, c[0x0][0x398] ;  /* 0x0000e600ff047b82 */ /* 0x000ee80000000a00 */
[----:B------:R-:W-:-:S04]  /*02c0*/  IMAD R12, R12, R15, R11 ;  /* 0x0000000f0c0c7224 */ /* 0x000fc800078e020b */
[----:B------:R-:W4:Y:S01]  /*02d0*/  LDC.64 R6, c[0x0][0x380] ;  /* 0x0000e000ff067b82 */ /* 0x000f220000000a00 */
[-C--:B0-----:R-:W-:Y:S02]  /*02e0*/  IMAD R14, R14, R19.reuse, UR6 ;  /* 0x000000060e0e7e24 */ /* 0x081fe4000f8e0213 */
[----:B------:R-:W-:Y:S02]  /*02f0*/  IMAD R19, R0, R19, UR6 ;  /* 0x0000000600137e24 */ /* 0x000fe4000f8e0213 */
[----:B------:R-:W-:Y:S02]  /*0300*/  IMAD R13, R13, R14, RZ ;  /* 0x0000000e0d0d7224 */ /* 0x000fe400078e02ff */
[----:B------:R-:W-:Y:S01]  /*0310*/  IMAD.MOV.U32 R0, RZ, RZ, R10 ;  /* 0x000000ffff007224 */ /* 0x000fe200078e000a */
[----:B------:R-:W0:Y:S01]  /*0320*/  LDC.64 R8, c[0x0][0x388] ;  /* 0x0000e200ff087b82 */ /* 0x000e220000000a00 */
[----:B-12---:R-:W-:-:S07]  /*0330*/  IMAD R21, R12, UR8, R13 ;  /* 0x000000080c157c24 */ /* 0x006fce000f8e020d */
.L_x_3:
[----:B-1----:R-:W-:-:S04]  /*0340*/  IMAD R17, R19, UR8, R0 ;  /* 0x0000000813117c24 */ /* 0x002fc8000f8e0200 */
[----:B----4-:R-:W-:-:S04]  /*0350*/  IMAD.WIDE R12, R17, 0x2, R6 ;  /* 0x00000002110c7825 */ /* 0x010fc800078e0206 */
[----:B0-----:R-:W-:Y:S02]  /*0360*/  IMAD.WIDE R16, R17, 0x2, R8 ;  /* 0x0000000211107825 */ /* 0x001fe400078e0208 */
[----:B------:R-:W2:Y:S04]  /*0370*/  LDG.E.U16.CONSTANT R13, desc[UR4][R12.64] ;  /* 0x000000040c0d7981 */ /* 0x000ea8000c1e9500 */
[----:B------:R-:W4:Y:S01]  /*0380*/  LDG.E.U16.CONSTANT R17, desc[UR4][R16.64] ;  /* 0x0000000410117981 */ /* 0x000f22000c1e9500 */
[----:B------:R-:W-:Y:S02]  /*0390*/  IADD3 R15, PT, PT, R21, R0, RZ ;  /* 0x00000000150f7210 */ /* 0x000fe40007ffe0ff */
[----:B------:R-:W-:-:S03]  /*03a0*/  IADD3 R0, PT, PT, R0, UR7, RZ ;  /* 0x0000000700007c10 */ /* 0x000fc6000fffe0ff */
[----:B------:R-:W-:Y:S01]  /*03b0*/  IMAD.WIDE R10, R15, 0x2, R2 ;  /* 0x000000020f0a7825 */ /* 0x000fe200078e0202 */
[----:B------:R-:W-:-:S03]  /*03c0*/  ISETP.GE.AND P0, PT, R0, UR8, PT ;  /* 0x0000000800007c0c */ /* 0x000fc6000bf06270 */
[----:B---3--:R-:W-:Y:S01]  /*03d0*/  IMAD.WIDE R14, R15, 0x2, R4 ;  /* 0x000000020f0e7825 */ /* 0x008fe200078e0204 */
[----:B--2---:R1:W-:Y:S04]  /*03e0*/  STG.E.U16 desc[UR4][R10.64], R13 ;  /* 0x0000000d0a007986 */ /* 0x0043e8000c101504 */
[----:B----4-:R1:W-:Y:S05]  /*03f0*/  STG.E.U16 desc[UR4][R14.64], R17 ;  /* 0x000000110e007986 */ /* 0x0103ea000c101504 */
[----:B------:R-:W-:Y:S05]  /*0400*/  @!P0 BRA `(.L_x_3) ;  /* 0xfffffffc00cc8947 */ /* 0x000fea000383ffff */
[----:B------:R-:W-:Y:S05]  /*0410*/  EXIT ;  /* 0x000000000000794d */ /* 0x000fea0003800000 */
.L_x_4:
        /* <DEDUP_REMOVED lines=14> */
.L_x_14:


//--------------------- .text.reshape_and_cache_hnd_bf16 --------------------------
	.section	.text.reshape_and_cache_hnd_bf16,"ax",@progbits
	.align	128
        .global         reshape_and_cache_hnd_bf16
        .type           reshape_and_cache_hnd_bf16,@function
        .size           reshape_and_cache_hnd_bf16,(.L_x_15 - reshape_and_cache_hnd_bf16)
        .other          reshape_and_cache_hnd_bf16,@"STO_CUDA_ENTRY STV_DEFAULT"
reshape_and_cache_hnd_bf16:
.text.reshape_and_cache_hnd_bf16:
        /* <DEDUP_REMOVED lines=52> */
.L_x_5:
        /* <DEDUP_REMOVED lines=14> */
.L_x_6:
        /* <DEDUP_REMOVED lines=14> */
.L_x_15:


//--------------------- .text.reshape_and_cache_fp16 --------------------------
	.section	.text.reshape_and_cache_fp16,"ax",@progbits
	.align	128
        .global         reshape_and_cache_fp16
        .type           reshape_and_cache_fp16,@function
        .size           reshape_and_cache_fp16,(.L_x_16 - reshape_and_cache_fp16)
        .other          reshape_and_cache_fp16,@"STO_CUDA_ENTRY STV_DEFAULT"
reshape_and_cache_fp16:
.text.reshape_and_cache_fp16:
        /* <DEDUP_REMOVED lines=9> */
[----:B------:R-:W-:Y:S01]  /*0090*/  IABS R8, R4 ;  /* 0x0000000400087213 */ /* 0x000fe20000000000 */
[----:B------:R-:W1:Y:S01]  /*00a0*/  S2R R11, SR_TID.X ;  /* 0x00000000000b7919 */ /* 0x000e620000002100 */
[----:B------:R-:W2:Y:S02]  /*00b0*/  LDCU.64 UR4, c[0x0][0x3a8] ;  /* 0x00007500ff0477ac */ /* 0x000ea40008000a00 */
[----:B--2---:R-:W-:Y:S01]  /*00c0*/  UIMAD UR4, UR5, UR4, URZ ;  /* 0x00000004050472a4 */ /* 0x004fe2000f8e02ff */
[----:B0-----:R-:W-:-:S04]  /*00d0*/  IABS R6, R7 ;  /* 0x0000000700067213 */ /* 0x001fc80000000000 */
[----:B------:R-:W0:Y:S08]  /*00e0*/  I2F.RP R5, R6 ;  /* 0x0000000600057306 */ /* 0x000e300000209400 */
[----:B0-----:R-:W0:Y:S02]  /*00f0*/  MUFU.RCP R5, R5 ;  /* 0x0000000500057308 */ /* 0x001e240000001000 */
[----:B0-----:R-:W-:-:S06]  /*0100*/  VIADD R2, R5, 0xffffffe ;  /* 0x0ffffffe05027836 */ /* 0x001fcc0000000000 */
[----:B------:R0:W2:Y:S02]  /*0110*/  F2I.FTZ.U32.TRUNC.NTZ R3, R2 ;  /* 0x0000000200037305 */ /* 0x0000a4000021f000 */
[----:B0-----:R-:W-:Y:S02]  /*0120*/  IMAD.MOV.U32 R2, RZ, RZ, RZ ;  /* 0x000000ffff027224 */ /* 0x001fe400078e00ff */
[----:B--2---:R-:W-:-:S04]  /*0130*/  IMAD.MOV R9, RZ, RZ, -R3 ;  /* 0x000000ffff097224 */ /* 0x004fc800078e0a03 */
[----:B------:R-:W-:-:S04]  /*0140*/  IMAD R9, R9, R6, RZ ;  /* 0x0000000609097224 */ /* 0x000fc800078e02ff */
[----:B------:R-:W-:Y:S01]  /*0150*/  IMAD.HI.U32 R3, R3, R9, R2 ;  /* 0x0000000903037227 */ /* 0x000fe200078e0002 */
[----:B------:R-:W-:-:S04]  /*0160*/  LOP3.LUT R2, R4, R7, RZ, 0x3c, !PT ;  /* 0x0000000704027212 */ /* 0x000fc800078e3cff */
[----:B------:R-:W-:Y:S01]  /*0170*/  ISETP.GE.AND P1, PT, R2, RZ, PT ;  /* 0x000000ff0200720c */ /* 0x000fe20003f26270 */
[----:B------:R-:W-:-:S04]  /*0180*/  IMAD.HI.U32 R3, R3, R8, RZ ;  /* 0x0000000803037227 */ /* 0x000fc800078e00ff */
[----:B------:R-:W-:Y:S02]  /*0190*/  IMAD.MOV R5, RZ, RZ, -R3 ;  /* 0x000000ffff057224 */ /* 0x000fe400078e0a03 */
[----:B------:R-:W-:Y:S02]  /*01a0*/  IMAD R2, R7, UR4, RZ ;  /* 0x0000000407027c24 */ /* 0x000fe4000f8e02ff */
[----:B------:R-:W-:-:S05]  /*01b0*/  IMAD R5, R6, R5, R8 ;  /* 0x0000000506057224 */ /* 0x000fca00078e0208 */
[----:B------:R-:W-:-:S13]  /*01c0*/  ISETP.GT.U32.AND P2, PT, R6, R5, PT ;  /* 0x000000050600720c */ /* 0x000fda0003f44070 */
[----:B------:R-:W-:Y:S02]  /*01d0*/  @!P2 IMAD.IADD R5, R5, 0x1, -R6 ;  /* 0x000000010505a824 */ /* 0x000fe400078e0a06 */
[----:B------:R-:W-:Y:S01]  /*01e0*/  @!P2 VIADD R3, R3, 0x1 ;  /* 0x000000010303a836 */ /* 0x000fe20000000000 */
[----:B------:R-:W-:Y:S02]  /*01f0*/  ISETP.NE.AND P2, PT, R7, RZ, PT ;  /* 0x000000ff0700720c */ /* 0x000fe40003f45270 */
[----:B------:R-:W-:-:S13]  /*0200*/  ISETP.GE.U32.AND P0, PT, R5, R6, PT ;  /* 0x000000060500720c */ /* 0x000fda0003f06070 */
[----:B------:R-:W-:Y:S01]  /*0210*/  @P0 VIADD R3, R3, 0x1 ;  /* 0x0000000103030836 */ /* 0x000fe20000000000 */
[----:B-1----:R-:W-:-:S03]  /*0220*/  ISETP.GE.AND P0, PT, R11, UR4, PT ;  /* 0x000000040b007c0c */ /* 0x002fc6000bf06270 */
[----:B------:R-:W-:Y:S01]  /*0230*/  @!P1 IMAD.MOV R3, RZ, RZ, -R3 ;  /* 0x000000ffff039224 */ /* 0x000fe200078e0a03 */
[----:B------:R-:W-:-:S09]  /*0240*/  @!P2 LOP3.LUT R3, RZ, R7, RZ, 0x33, !PT ;  /* 0x00000007ff03a212 */ /* 0x000fd200078e33ff */
[----:B------:R-:W-:Y:S05]  /*0250*/  @P0 EXIT ;  /* 0x000000000000094d */ /* 0x000fea0003800000 */
[----:B------:R-:W-:Y:S01]  /*0260*/  IMAD.MOV R5, RZ, RZ, -R3 ;  /* 0x000000ffff057224 */ /* 0x000fe200078e0a03 */
[----:B------:R-:W-:Y:S01]  /*0270*/  BSSY.RECONVERGENT B0, `(.L_x_7) ;  /* 0x0000023000007945 */ /* 0x000fe20003800200 */
[----:B------:R-:W-:Y:S01]  /*0280*/  IMAD R0, R0, UR4, RZ ;  /* 0x0000000400007c24 */ /* 0x000fe2000f8e02ff */
[----:B------:R-:W0:Y:S01]  /*0290*/  LDCU UR5, c[0x0][0x360] ;  /* 0x00006c00ff0577ac */ /* 0x000e220008000800 */
[----:B------:R-:W-:Y:S02]  /*02a0*/  IMAD R5, R7, R5, R4 ;  /* 0x0000000507057224 */ /* 0x000fe400078e0204 */
[----:B------:R-:W-:Y:S01]  /*02b0*/  IMAD R7, R3, R2, RZ ;  /* 0x0000000203077224 */ /* 0x000fe200078e02ff */
[----:B------:R-:W1:Y:S01]  /*02c0*/  LDCU.128 UR8, c[0x0][0x390] ;  /* 0x00007200ff0877ac */ /* 0x000e620008000c00 */
[----:B------:R-:W-:-:S03]  /*02d0*/  IMAD R2, R5, UR4, RZ ;  /* 0x0000000405027c24 */ /* 0x000fc6000f8e02ff */
[----:B------:R-:W-:Y:S01]  /*02e0*/  SHF.R.S32.HI R3, RZ, 0x1f, R7 ;  /* 0x0000001fff037819 */ /* 0x000fe20000011407 */
[----:B------:R-:W2:Y:S01]  /*02f0*/  LDCU.128 UR12, c[0x0][0x380] ;  /* 0x00007000ff0c77ac */ /* 0x000ea20008000c00 */
[----:B------:R-:W-:-:S04]  /*0300*/  IADD3 R10, P0, PT, R7, R2, RZ ;  /* 0x00000002070a7210 */ /* 0x000fc80007f1e0ff */
[----:B------:R-:W-:-:S09]  /*0310*/  LEA.HI.X.SX32 R12, R2, R3, 0x1, P0 ;  /* 0x00000003020c7211 */ /* 0x000fd200000f0eff */
.L_x_8:
[----:B----4-:R-:W-:Y:S02]  /*0320*/  IADD3 R4, P0, PT, R0, R11, RZ ;  /* 0x0000000b00047210 */ /* 0x010fe40007f1e0ff */
[----:B------:R-:W-:-:S03]  /*0330*/  SHF.R.S32.HI R5, RZ, 0x1f, R11 ;  /* 0x0000001fff057819 */ /* 0x000fc6000001140b */
[----:B------:R-:W-:Y:S01]  /*0340*/  IMAD.SHL.U32 R6, R4, 0x2, RZ ;  /* 0x0000000204067824 */ /* 0x000fe200078e00ff */
[----:B------:R-:W-:-:S04]  /*0350*/  LEA.HI.X.SX32 R3, R0, R5, 0x1, P0 ;  /* 0x0000000500037211 */ /* 0x000fc800000f0eff */
[----:B------:R-:W-:Y:S02]  /*0360*/  SHF.L.U64.HI R4, R4, 0x1, R3 ;  /* 0x0000000104047819 */ /* 0x000fe40000010203 */
[C---:B--2---:R-:W-:Y:S02]  /*0370*/  IADD3 R2, P0, PT, R6.reuse, UR12, RZ ;  /* 0x0000000c06027c10 */ /* 0x044fe4000ff1e0ff */
[----:B------:R-:W-:Y:S02]  /*0380*/  IADD3 R6, P1, PT, R6, UR14, RZ ;  /* 0x0000000e06067c10 */ /* 0x000fe4000ff3e0ff */
[C---:B------:R-:W-:Y:S02]  /*0390*/  IADD3.X R3, PT, PT, R4.reuse, UR13, RZ, P0, !PT ;  /* 0x0000000d04037c10 */ /* 0x040fe400087fe4ff */
[----:B------:R-:W-:-:S04]  /*03a0*/  IADD3.X R7, PT, PT, R4, UR15, RZ, P1, !PT ;  /* 0x0000000f04077c10 */ /* 0x000fc80008ffe4ff */
[----:B------:R-:W2:Y:S04]  /*03b0*/  LDG.E.U16.CONSTANT R3, desc[UR6][R2.64] ;  /* 0x0000000602037981 */ /* 0x000ea8000c1e9500 */
[----:B------:R-:W3:Y:S01]  /*03c0*/  LDG.E.U16.CONSTANT R7, desc[UR6][R6.64] ;  /* 0x0000000606077981 */ /* 0x000ee2000c1e9500 */
[C---:B------:R-:W-:Y:S01]  /*03d0*/  IADD3 R9, P0, PT, R11.reuse, R10, RZ ;  /* 0x0000000a0b097210 */ /* 0x040fe20007f1e0ff */
[----:B0-----:R-:W-:-:S04]  /*03e0*/  VIADD R11, R11, UR5 ;  /* 0x000000050b0b7c36 */ /* 0x001fc80008000000 */
[----:B------:R-:W-:Y:S02]  /*03f0*/  IMAD.X R4, R5, 0x1, R12, P0 ;  /* 0x0000000105047824 */ /* 0x000fe400000e060c */
[----:B------:R-:W-:-:S03]  /*0400*/  IMAD.SHL.U32 R8, R9, 0x2, RZ ;  /* 0x0000000209087824 */ /* 0x000fc600078e00ff */
[----:B------:R-:W-:Y:S02]  /*0410*/  SHF.L.U64.HI R9, R9, 0x1, R4 ;  /* 0x0000000109097819 */ /* 0x000fe40000010204 */
[C---:B-1----:R-:W-:Y:S02]  /*0420*/  IADD3 R4, P0, PT, R8.reuse, UR8, RZ ;  /* 0x0000000808047c10 */ /* 0x042fe4000ff1e0ff */
[----:B------:R-:W-:Y:S02]  /*0430*/  IADD3 R8, P1, PT, R8, UR10, RZ ;  /* 0x0000000a08087c10 */ /* 0x000fe4000ff3e0ff */
[C---:B------:R-:W-:Y:S02]  /*0440*/  IADD3.X R5, PT, PT, R9.reuse, UR9, RZ, P0, !PT ;  /* 0x0000000909057c10 */ /* 0x040fe400087fe4ff */
[----:B------:R-:W-:Y:S02]  /*0450*/  IADD3.X R9, PT, PT, R9, UR11, RZ, P1, !PT ;  /* 0x0000000b09097c10 */ /* 0x000fe40008ffe4ff */
[----:B------:R-:W-:Y:S01]  /*0460*/  ISETP.GE.AND P0, PT, R11, UR4, PT ;  /* 0x000000040b007c0c */ /* 0x000fe2000bf06270 */
[----:B--2---:R4:W-:Y:S04]  /*0470*/  STG.E.U16 desc[UR6][R4.64], R3 ;  /* 0x0000000304007986 */ /* 0x0049e8000c101506 */
[----:B---3--:R4:W-:Y:S08]  /*0480*/  STG.E.U16 desc[UR6][R8.64], R7 ;  /* 0x0000000708007986 */ /* 0x0089f0000c101506 */
[----:B------:R-:W-:Y:S05]  /*0490*/  @!P0 BRA `(.L_x_8) ;  /* 0xfffffffc00a08947 */ /* 0x000fea000383ffff */
[----:B------:R-:W-:Y:S05]  /*04a0*/  BSYNC.RECONVERGENT B0 ;  /* 0x0000000000007941 */ /* 0x000fea0003800200 */
.L_x_7:
[----:B------:R-:W-:Y:S05]  /*04b0*/  EXIT ;  /* 0x000000000000794d */ /* 0x000fea0003800000 */
.L_x_9:
        /* <DEDUP_REMOVED lines=12> */
.L_x_16:


//--------------------- .text.reshape_and_cache_bf16 --------------------------
	.section	.text.reshape_and_cache_bf16,"ax",@progbits
	.align	128
        .global         reshape_and_cache_bf16
        .type           reshape_and_cache_bf16,@function
        .size           reshape_and_cache_bf16,(.L_x_17 - reshape_and_cache_bf16)
        .other          reshape_and_cache_bf16,@"STO_CUDA_ENTRY STV_DEFAULT"
reshape_and_cache_bf16:
.text.reshape_and_cache_bf16:
        /* <DEDUP_REMOVED lines=50> */
.L_x_11:
        /* <DEDUP_REMOVED lines=25> */
.L_x_10:
[----:B------:R-:W-:Y:S05]  /*04b0*/  EXIT ;  /* 0x000000000000794d */ /* 0x000fea0003800000 */
.L_x_12:
        /* <DEDUP_REMOVED lines=12> */
.L_x_17:


//--------------------- .nv.shared.reserved.0     --------------------------
	.section	.nv.shared.reserved.0,"aw",@nobits
	.weak		__nv_reservedSMEM_offset_0_alias
	.size		__nv_reservedSMEM_offset_0_alias, 0, 64
	.other		__nv_reservedSMEM_offset_0_alias,@"STO_CUDA_RESERVED_SHARED STV_DEFAULT"
__nv_reservedSMEM_offset_0_alias:
	.zero		0
	.zero		64


//--------------------- .nv.constant0.copy_blocks_bf16 --------------------------
	.section	.nv.constant0.copy_blocks_bf16,"a",@progbits
	.sectionflags	@""
	.align	4
.nv.constant0.copy_blocks_bf16:
	.zero		924


//--------------------- .nv.constant0.reshape_and_cache_hnd_fp16 --------------------------
	.section	.nv.constant0.reshape_and_cache_hnd_fp16,"a",@progbits
	.sectionflags	@""
	.align	4
.nv.constant0.reshape_and_cache_hnd_fp16:
	.zero		948


//--------------------- .nv.constant0.reshape_and_cache_hnd_bf16 --------------------------
	.section	.nv.constant0.reshape_and_cache_hnd_bf16,"a",@progbits
	.sectionflags	@""
	.align	4
.nv.constant0.reshape_and_cache_hnd_bf16:
	.zero		948


//--------------------- .nv.constant0.reshape_and_cache_fp16 --------------------------
	.section	.nv.constant0.reshape_and_cache_fp16,"a",@progbits
	.sectionflags	@""
	.align	4
.nv.constant0.reshape_and_cache_fp16:
	.zero		948


//--------------------- .nv.constant0.reshape_and_cache_bf16 --------------------------
	.section	.nv.constant0.reshape_and_cache_bf16,"a",@progbits
	.sectionflags	@""
	.align	4
.nv.constant0.reshape_and_cache_bf16:
	.zero		948


//--------------------- SYMBOLS --------------------------

	.type		.nv.reservedSmem.offset0,@object
	.size		.nv.reservedSmem.offset0,0x4
